//
// Generated by NVIDIA NVVM Compiler
//
// Compiler Build ID: CL-36424714
// Cuda compilation tools, release 13.0, V13.0.88
// Based on NVVM 20.0.0
//

.version 9.0
.target sm_100
.address_size 64

	// .globl	_Z7vec_addPfS_S_i

.visible .entry _Z7vec_addPfS_S_i(
	.param .u64 .ptr .align 1 _Z7vec_addPfS_S_i_param_0,
	.param .u64 .ptr .align 1 _Z7vec_addPfS_S_i_param_1,
	.param .u64 .ptr .align 1 _Z7vec_addPfS_S_i_param_2,
	.param .u32 _Z7vec_addPfS_S_i_param_3
)
{
	.reg .pred 	%p<2>;
	.reg .b32 	%r<6>;
	.reg .b32 	%f<4>;
	.reg .b64 	%rd<11>;

	ld.param.u64 	%rd1, [_Z7vec_addPfS_S_i_param_0];
	ld.param.u64 	%rd2, [_Z7vec_addPfS_S_i_param_1];
	ld.param.u64 	%rd3, [_Z7vec_addPfS_S_i_param_2];
	ld.param.u32 	%r2, [_Z7vec_addPfS_S_i_param_3];
	mov.u32 	%r3, %tid.x;
	mov.u32 	%r4, %ctaid.x;
	mov.u32 	%r5, %ntid.x;
	mad.lo.s32 	%r1, %r4, %r5, %r3;
	setp.ge.s32 	%p1, %r1, %r2;
	@%p1 bra 	$L__BB0_2;
	cvta.to.global.u64 	%rd4, %rd1;
	cvta.to.global.u64 	%rd5, %rd2;
	cvta.to.global.u64 	%rd6, %rd3;
	mul.wide.s32 	%rd7, %r1, 4;
	add.s64 	%rd8, %rd4, %rd7;
	ld.global.f32 	%f1, [%rd8];
	add.s64 	%rd9, %rd5, %rd7;
	ld.global.f32 	%f2, [%rd9];
	add.f32 	%f3, %f1, %f2;
	add.s64 	%rd10, %rd6, %rd7;
	st.global.f32 	[%rd10], %f3;
$L__BB0_2:
	ret;

}


// ===== COMPILED SASS (sm_100) =====

	.target	sm_100

	.elftype	@"ET_EXEC"


//--------------------- .note.nv.tkinfo           --------------------------
	.section	.note.nv.tkinfo,"",@"SHT_NOTE"
	.sectionflags	@"SHF_NOTE_NV_TKINFO"
	.tkinfo
        /*0018*/ 	.word	0x00000002
        /*0030*/ 	.string	""
        /*0030*/ 	.string	"ptxas"
        /*0030*/ 	.string	"Cuda compilation tools, release 13.0, V13.0.88"
        /*0030*/ 	.string	"Build cuda_13.0.r13.0/compiler.36424714_0"
        /*0030*/ 	.string	"-arch sm_100 -m 64 "



//--------------------- .note.nv.cuinfo           --------------------------
	.section	.note.nv.cuinfo,"",@"SHT_NOTE"
	.sectionflags	@"SHF_NOTE_NV_CUINFO"
        /*0018*/ 	.short	0x0002
        /*001a*/ 	.short	0x0064
        /*001c*/ 	.short	0x0082
	.zero		2


//--------------------- .nv.info                  --------------------------
	.section	.nv.info,"",@"SHT_CUDA_INFO"
	.align	4


	//----- nvinfo : EIATTR_REGCOUNT
	.align		4
        /*0000*/ 	.byte	0x04, 0x2f
        /*0002*/ 	.short	(.L_1 - .L_0)
	.align		4
.L_0:
        /*0004*/ 	.word	index@(_Z7vec_addPfS_S_i)
        /*0008*/ 	.word	0x0000000c


	//----- nvinfo : EIATTR_FRAME_SIZE
	.align		4
.L_1:
        /*000c*/ 	.byte	0x04, 0x11
        /*000e*/ 	.short	(.L_3 - .L_2)
	.align		4
.L_2:
        /*0010*/ 	.word	index@(_Z7vec_addPfS_S_i)
        /*0014*/ 	.word	0x00000000


	//----- nvinfo : EIATTR_MIN_STACK_SIZE
	.align		4
.L_3:
        /*0018*/ 	.byte	0x04, 0x12
        /*001a*/ 	.short	(.L_5 - .L_4)
	.align		4
.L_4:
        /*001c*/ 	.word	index@(_Z7vec_addPfS_S_i)
        /*0020*/ 	.word	0x00000000
.L_5:


//--------------------- .nv.compat                --------------------------
	.section	.nv.compat,"",@"SHT_CUDA_COMPAT_INFO"
	.align	4
        /*0000*/ 	.byte	0x02, 0x09, 0x00, 0x00, 0x02, 0x02, 0x01, 0x00, 0x02, 0x05, 0x05, 0x00, 0x03, 0x07, 0x01, 0x01
        /*0010*/ 	.byte	0x02, 0x03, 0x00, 0x00, 0x02, 0x06, 0x01, 0x00, 0x04, 0x0b, 0x08, 0x00, 0x09, 0x00, 0x00, 0x00
        /*0020*/ 	.byte	0x00, 0x00, 0x00, 0x00


//--------------------- .nv.info._Z7vec_addPfS_S_i --------------------------
	.section	.nv.info._Z7vec_addPfS_S_i,"",@"SHT_CUDA_INFO"
	.sectionflags	@""
	.align	4


	//----- nvinfo : EIATTR_CUDA_API_VERSION
	.align		4
        /*0000*/ 	.byte	0x04, 0x37
        /*0002*/ 	.short	(.L_7 - .L_6)
.L_6:
        /*0004*/ 	.word	0x00000082


	//----- nvinfo : EIATTR_KPARAM_INFO
	.align		4
.L_7:
        /*0008*/ 	.byte	0x04, 0x17
        /*000a*/ 	.short	(.L_9 - .L_8)
.L_8:
        /*000c*/ 	.word	0x00000000
        /*0010*/ 	.short	0x0003
        /*0012*/ 	.short	0x0018
        /*0014*/ 	.byte	0x00, 0xf0, 0x11, 0x00


	//----- nvinfo : EIATTR_KPARAM_INFO
	.align		4
.L_9:
        /*0018*/ 	.byte	0x04, 0x17
        /*001a*/ 	.short	(.L_11 - .L_10)
.L_10:
        /*001c*/ 	.word	0x00000000
        /*0020*/ 	.short	0x0002
        /*0022*/ 	.short	0x0010
        /*0024*/ 	.byte	0x00, 0xf5, 0x21, 0x00


	//----- nvinfo : EIATTR_KPARAM_INFO
	.align		4
.L_11:
        /*0028*/ 	.byte	0x04, 0x17
        /*002a*/ 	.short	(.L_13 - .L_12)
.L_12:
        /*002c*/ 	.word	0x00000000
        /*0030*/ 	.short	0x0001
        /*0032*/ 	.short	0x0008
        /*0034*/ 	.byte	0x00, 0xf5, 0x21, 0x00


	//----- nvinfo : EIATTR_KPARAM_INFO
	.align		4
.L_13:
        /*0038*/ 	.byte	0x04, 0x17
        /*003a*/ 	.short	(.L_15 - .L_14)
.L_14:
        /*003c*/ 	.word	0x00000000
        /*0040*/ 	.short	0x0000
        /*0042*/ 	.short	0x0000
        /*0044*/ 	.byte	0x00, 0xf5, 0x21, 0x00


	//----- nvinfo : EIATTR_SPARSE_MMA_MASK
	.align		4
.L_15:
        /*0048*/ 	.byte	0x03, 0x50
        /*004a*/ 	.short	0x0000


	//----- nvinfo : EIATTR_MAXREG_COUNT
	.align		4
        /*004c*/ 	.byte	0x03, 0x1b
        /*004e*/ 	.short	0x00ff


	//----- nvinfo : EIATTR_MERCURY_ISA_VERSION
	.align		4
        /*0050*/ 	.byte	0x03, 0x5f
        /*0052*/ 	.short	0x0101


	//----- nvinfo : EIATTR_VRC_CTA_INIT_COUNT
	.align		4
        /*0054*/ 	.byte	0x02, 0x4a
	.zero		1
	.zero		1


	//----- nvinfo : EIATTR_EXIT_INSTR_OFFSETS
	.align		4
        /*0058*/ 	.byte	0x04, 0x1c
        /*005a*/ 	.short	(.L_17 - .L_16)


	//   ....[0]....
.L_16:
        /*005c*/ 	.word	0x00000070


	//   ....[1]....
        /*0060*/ 	.word	0x00000130


	//----- nvinfo : EIATTR_CBANK_PARAM_SIZE
	.align		4
.L_17:
        /*0064*/ 	.byte	0x03, 0x19
        /*0066*/ 	.short	0x001c


	//----- nvinfo : EIATTR_PARAM_CBANK
	.align		4
        /*0068*/ 	.byte	0x04, 0x0a
        /*006a*/ 	.short	(.L_19 - .L_18)
	.align		4
.L_18:
        /*006c*/ 	.word	index@(.nv.constant0._Z7vec_addPfS_S_i)
        /*0070*/ 	.short	0x0380
        /*0072*/ 	.short	0x001c


	//----- nvinfo : EIATTR_SW_WAR
	.align		4
.L_19:
        /*0074*/ 	.byte	0x04, 0x36
        /*0076*/ 	.short	(.L_21 - .L_20)
.L_20:
        /*0078*/ 	.word	0x00000008
.L_21:


//--------------------- .nv.callgraph             --------------------------
	.section	.nv.callgraph,"",@"SHT_CUDA_CALLGRAPH"
	.align	4
	.sectionentsize	8
	.align		4
        /*0000*/ 	.word	0x00000000
	.align		4
        /*0004*/ 	.word	0xffffffff
	.align		4
        /*0008*/ 	.word	0x00000000
	.align		4
        /*000c*/ 	.word	0xfffffffe
	.align		4
        /*0010*/ 	.word	0x00000000
	.align		4
        /*0014*/ 	.word	0xfffffffd
	.align		4
        /*0018*/ 	.word	0x00000000
	.align		4
        /*001c*/ 	.word	0xfffffffc


//--------------------- .text._Z7vec_addPfS_S_i   --------------------------
	.section	.text._Z7vec_addPfS_S_i,"ax",@progbits
	.align	128
        .global         _Z7vec_addPfS_S_i
        .type           _Z7vec_addPfS_S_i,@function
        .size           _Z7vec_addPfS_S_i,(.L_x_1 - _Z7vec_addPfS_S_i)
        .other          _Z7vec_addPfS_S_i,@"STO_CUDA_ENTRY STV_DEFAULT"
_Z7vec_addPfS_S_i:
.text._Z7vec_addPfS_S_i:
[----:B------:R-:W-:Y:S01]  /*0000*/  LDC R1, c[0x0][0x37c] ;  /* 0x0000df00ff017b82 */ /* 0x000fe20000000800 */
[----:B------:R-:W0:Y:S07]  /*0010*/  S2R R9, SR_TID.X ;  /* 0x0000000000097919 */ /* 0x000e2e0000002100 */
[----:B------:R-:W0:Y:S01]  /*0020*/  S2UR UR4, SR_CTAID.X ;  /* 0x00000000000479c3 */ /* 0x000e220000002500 */
[----:B------:R-:W1:Y:S07]  /*0030*/  LDCU UR5, c[0x0][0x398] ;  /* 0x00007300ff0577ac */ /* 0x000e6e0008000800 */
[----:B------:R-:W0:Y:S02]  /*0040*/  LDC R0, c[0x0][0x360] ;  /* 0x0000d800ff007b82 */ /* 0x000e240000000800 */
[----:B0-----:R-:W-:-:S05]  /*0050*/  IMAD R9, R0, UR4, R9 ;  /* 0x0000000400097c24 */ /* 0x001fca000f8e0209 */
[----:B-1----:R-:W-:-:S13]  /*0060*/  ISETP.GE.AND P0, PT, R9, UR5, PT ;  /* 0x0000000509007c0c */ /* 0x002fda000bf06270 */
[----:B------:R-:W-:Y:S05]  /*0070*/  @P0 EXIT ;  /* 0x000000000000094d */ /* 0x000fea0003800000 */
[----:B------:R-:W0:Y:S01]  /*0080*/  LDC.64 R2, c[0x0][0x380] ;  /* 0x0000e000ff027b82 */ /* 0x000e220000000a00 */
[----:B------:R-:W1:Y:S07]  /*0090*/  LDCU.64 UR4, c[0x0][0x358] ;  /* 0x00006b00ff0477ac */ /* 0x000e6e0008000a00 */
[----:B------:R-:W2:Y:S08]  /*00a0*/  LDC.64 R4, c[0x0][0x388] ;  /* 0x0000e200ff047b82 */ /* 0x000eb00000000a00 */
[----:B------:R-:W3:Y:S01]  /*00b0*/  LDC.64 R6, c[0x0][0x390] ;  /* 0x0000e400ff067b82 */ /* 0x000ee20000000a00 */
[----:B0-----:R-:W-:-:S06]  /*00c0*/  IMAD.WIDE R2, R9, 0x4, R2 ;  /* 0x0000000409027825 */ /* 0x001fcc00078e0202 */
[----:B-1----:R-:W4:Y:S01]  /*00d0*/  LDG.E R2, desc[UR4][R2.64] ;  /* 0x0000000402027981 */ /* 0x002f22000c1e1900 */
[----:B--2---:R-:W-:-:S06]  /*00e0*/  IMAD.WIDE R4, R9, 0x4, R4 ;  /* 0x0000000409047825 */ /* 0x004fcc00078e0204 */
[----:B------:R-:W4:Y:S01]  /*00f0*/  LDG.E R5, desc[UR4][R4.64] ;  /* 0x0000000404057981 */ /* 0x000f22000c1e1900 */
[----:B---3--:R-:W-:-:S04]  /*0100*/  IMAD.WIDE R6, R9, 0x4, R6 ;  /* 0x0000000409067825 */ /* 0x008fc800078e0206 */
[----:B----4-:R-:W-:-:S05]  /*0110*/  FADD R9, R2, R5 ;  /* 0x0000000502097221 */ /* 0x010fca0000000000 */
[----:B------:R-:W-:Y:S01]  /*0120*/  STG.E desc[UR4][R6.64], R9 ;  /* 0x0000000906007986 */ /* 0x000fe2000c101904 */
[----:B------:R-:W-:Y:S05]  /*0130*/  EXIT ;  /* 0x000000000000794d */ /* 0x000fea0003800000 */
.L_x_0:
[----:B------:R-:W-:-:S00]  /*0140*/  BRA `(.L_x_0) ;  /* 0xfffffffc00fc7947 */ /* 0x000fc0000383ffff */
[----:B------:R-:W-:-:S00]  /*0150*/  NOP ;  /* 0x0000000000007918 */ /* 0x000fc00000000000 */
        /* <DEDUP_REMOVED lines=10> */
.L_x_1:


//--------------------- .nv.shared.reserved.0     --------------------------
	.section	.nv.shared.reserved.0,"aw",@nobits
	.weak		__nv_reservedSMEM_offset_0_alias
	.size		__nv_reservedSMEM_offset_0_alias, 0, 64
	.other		__nv_reservedSMEM_offset_0_alias,@"STO_CUDA_RESERVED_SHARED STV_DEFAULT"
__nv_reservedSMEM_offset_0_alias:
	.zero		0
	.zero		64


//--------------------- .nv.constant0._Z7vec_addPfS_S_i --------------------------
	.section	.nv.constant0._Z7vec_addPfS_S_i,"a",@progbits
	.sectionflags	@""
	.align	4
.nv.constant0._Z7vec_addPfS_S_i:
	.zero		924


//--------------------- SYMBOLS --------------------------

	.type		.nv.reservedSmem.offset0,@object
	.size		.nv.reservedSmem.offset0,0x4
